//
// Generated by NVIDIA NVVM Compiler
//
// Compiler Build ID: CL-36424714
// Cuda compilation tools, release 13.0, V13.0.88
// Based on NVVM 20.0.0
//

.version 9.0
.target sm_100
.address_size 64

	// .globl	_Z22distance_matrix_kernelPfS_
.func  (.param .b64 func_retval0) __internal_accurate_pow
(
	.param .b64 __internal_accurate_pow_param_0
)
;

.visible .entry _Z22distance_matrix_kernelPfS_(
	.param .u64 .ptr .align 1 _Z22distance_matrix_kernelPfS__param_0,
	.param .u64 .ptr .align 1 _Z22distance_matrix_kernelPfS__param_1
)
{
	.reg .pred 	%p<47>;
	.reg .b32 	%r<68>;
	.reg .b32 	%f<21>;
	.reg .b64 	%rd<12>;
	.reg .b64 	%fd<74>;

	ld.param.u64 	%rd4, [_Z22distance_matrix_kernelPfS__param_0];
	ld.param.u64 	%rd5, [_Z22distance_matrix_kernelPfS__param_1];
	mov.u32 	%r18, %ctaid.x;
	mov.u32 	%r19, %ntid.x;
	mov.u32 	%r20, %tid.x;
	mad.lo.s32 	%r1, %r18, %r19, %r20;
	setp.gt.s32 	%p2, %r1, 24999999;
	@%p2 bra 	$L__BB0_25;
	mul.hi.s32 	%r22, %r1, 1759218605;
	shr.u32 	%r23, %r22, 31;
	shr.s32 	%r24, %r22, 11;
	add.s32 	%r25, %r24, %r23;
	mul.lo.s32 	%r26, %r25, 5000;
	sub.s32 	%r27, %r1, %r26;
	mul.lo.s32 	%r66, %r25, 15;
	mul.lo.s32 	%r65, %r27, 15;
	mov.f64 	%fd25, 0d4000000000000000;
	{
	.reg .b32 %temp; 
	mov.b64 	{%temp, %r4}, %fd25;
	}
	and.b32  	%r5, %r4, 2146435072;
	setp.eq.s32 	%p3, %r5, 1062207488;
	setp.lt.s32 	%p4, %r4, 0;
	selp.b32 	%r6, 0, 2146435072, %p4;
	and.b32  	%r28, %r4, 2147483647;
	setp.ne.s32 	%p5, %r28, 1071644672;
	and.pred  	%p1, %p3, %p5;
	or.b32  	%r7, %r6, -2147483648;
	cvta.to.global.u64 	%rd6, %rd4;
	add.s64 	%rd1, %rd6, 8;
	mov.f32 	%f20, 0f00000000;
	mov.b32 	%r67, 0;
$L__BB0_2:
	setp.lt.s32 	%p6, %r4, 0;
	setp.eq.s32 	%p7, %r5, 1062207488;
	mul.wide.s32 	%rd7, %r66, 4;
	add.s64 	%rd2, %rd1, %rd7;
	mul.wide.s32 	%rd8, %r65, 4;
	add.s64 	%rd3, %rd1, %rd8;
	ld.global.f32 	%f11, [%rd2+-8];
	ld.global.f32 	%f12, [%rd3+-8];
	sub.f32 	%f2, %f11, %f12;
	cvt.f64.f32 	%fd1, %f2;
	{
	.reg .b32 %temp; 
	mov.b64 	{%temp, %r11}, %fd1;
	}
	abs.f64 	%fd2, %fd1;
	{ // callseq 0, 0
	.param .b64 param0;
	st.param.f64 	[param0], %fd2;
	.param .b64 retval0;
	call.uni (retval0), 
	__internal_accurate_pow, 
	(
	param0
	);
	ld.param.f64 	%fd26, [retval0];
	} // callseq 0
	setp.lt.s32 	%p9, %r11, 0;
	neg.f64 	%fd28, %fd26;
	selp.f64 	%fd29, %fd28, %fd26, %p7;
	selp.f64 	%fd30, %fd29, %fd26, %p9;
	setp.eq.f32 	%p10, %f2, 0f00000000;
	selp.b32 	%r29, %r11, 0, %p7;
	or.b32  	%r30, %r29, 2146435072;
	selp.b32 	%r31, %r30, %r29, %p6;
	mov.b32 	%r32, 0;
	mov.b64 	%fd31, {%r32, %r31};
	selp.f64 	%fd70, %fd31, %fd30, %p10;
	add.f64 	%fd32, %fd1, 0d4000000000000000;
	{
	.reg .b32 %temp; 
	mov.b64 	{%temp, %r33}, %fd32;
	}
	and.b32  	%r34, %r33, 2146435072;
	setp.ne.s32 	%p11, %r34, 2146435072;
	@%p11 bra 	$L__BB0_7;
	setp.num.f32 	%p12, %f2, %f2;
	@%p12 bra 	$L__BB0_5;
	mov.f64 	%fd33, 0d4000000000000000;
	add.rn.f64 	%fd70, %fd1, %fd33;
	bra.uni 	$L__BB0_7;
$L__BB0_5:
	setp.neu.f64 	%p13, %fd2, 0d7FF0000000000000;
	@%p13 bra 	$L__BB0_7;
	setp.lt.s32 	%p14, %r11, 0;
	selp.b32 	%r35, %r7, %r6, %p1;
	selp.b32 	%r36, %r35, %r6, %p14;
	mov.b32 	%r37, 0;
	mov.b64 	%fd70, {%r37, %r36};
$L__BB0_7:
	setp.lt.s32 	%p15, %r4, 0;
	setp.eq.s32 	%p16, %r5, 1062207488;
	setp.eq.f32 	%p18, %f2, 0f3F800000;
	selp.f64 	%fd34, 0d3FF0000000000000, %fd70, %p18;
	cvt.f64.f32 	%fd35, %f20;
	add.f64 	%fd36, %fd34, %fd35;
	cvt.rn.f32.f64 	%f3, %fd36;
	ld.global.f32 	%f13, [%rd2+-4];
	ld.global.f32 	%f14, [%rd3+-4];
	sub.f32 	%f4, %f13, %f14;
	cvt.f64.f32 	%fd7, %f4;
	{
	.reg .b32 %temp; 
	mov.b64 	{%temp, %r12}, %fd7;
	}
	abs.f64 	%fd8, %fd7;
	{ // callseq 1, 0
	.param .b64 param0;
	st.param.f64 	[param0], %fd8;
	.param .b64 retval0;
	call.uni (retval0), 
	__internal_accurate_pow, 
	(
	param0
	);
	ld.param.f64 	%fd37, [retval0];
	} // callseq 1
	setp.lt.s32 	%p19, %r12, 0;
	neg.f64 	%fd39, %fd37;
	selp.f64 	%fd40, %fd39, %fd37, %p16;
	selp.f64 	%fd41, %fd40, %fd37, %p19;
	setp.eq.f32 	%p20, %f4, 0f00000000;
	selp.b32 	%r38, %r12, 0, %p16;
	or.b32  	%r39, %r38, 2146435072;
	selp.b32 	%r40, %r39, %r38, %p15;
	mov.b32 	%r41, 0;
	mov.b64 	%fd42, {%r41, %r40};
	selp.f64 	%fd71, %fd42, %fd41, %p20;
	add.f64 	%fd43, %fd7, 0d4000000000000000;
	{
	.reg .b32 %temp; 
	mov.b64 	{%temp, %r42}, %fd43;
	}
	and.b32  	%r43, %r42, 2146435072;
	setp.ne.s32 	%p21, %r43, 2146435072;
	@%p21 bra 	$L__BB0_12;
	setp.nan.f32 	%p22, %f4, %f4;
	@%p22 bra 	$L__BB0_11;
	setp.neu.f64 	%p23, %fd8, 0d7FF0000000000000;
	@%p23 bra 	$L__BB0_12;
	setp.lt.s32 	%p24, %r12, 0;
	selp.b32 	%r44, %r7, %r6, %p1;
	selp.b32 	%r45, %r44, %r6, %p24;
	mov.b32 	%r46, 0;
	mov.b64 	%fd71, {%r46, %r45};
	bra.uni 	$L__BB0_12;
$L__BB0_11:
	mov.f64 	%fd44, 0d4000000000000000;
	add.rn.f64 	%fd71, %fd7, %fd44;
$L__BB0_12:
	setp.lt.s32 	%p25, %r4, 0;
	setp.eq.s32 	%p26, %r5, 1062207488;
	setp.eq.f32 	%p28, %f4, 0f3F800000;
	selp.f64 	%fd45, 0d3FF0000000000000, %fd71, %p28;
	cvt.f64.f32 	%fd46, %f3;
	add.f64 	%fd47, %fd45, %fd46;
	cvt.rn.f32.f64 	%f5, %fd47;
	ld.global.f32 	%f15, [%rd2];
	ld.global.f32 	%f16, [%rd3];
	sub.f32 	%f6, %f15, %f16;
	cvt.f64.f32 	%fd13, %f6;
	{
	.reg .b32 %temp; 
	mov.b64 	{%temp, %r13}, %fd13;
	}
	abs.f64 	%fd14, %fd13;
	{ // callseq 2, 0
	.param .b64 param0;
	st.param.f64 	[param0], %fd14;
	.param .b64 retval0;
	call.uni (retval0), 
	__internal_accurate_pow, 
	(
	param0
	);
	ld.param.f64 	%fd48, [retval0];
	} // callseq 2
	setp.lt.s32 	%p29, %r13, 0;
	neg.f64 	%fd50, %fd48;
	selp.f64 	%fd51, %fd50, %fd48, %p26;
	selp.f64 	%fd52, %fd51, %fd48, %p29;
	setp.eq.f32 	%p30, %f6, 0f00000000;
	selp.b32 	%r47, %r13, 0, %p26;
	or.b32  	%r48, %r47, 2146435072;
	selp.b32 	%r49, %r48, %r47, %p25;
	mov.b32 	%r50, 0;
	mov.b64 	%fd53, {%r50, %r49};
	selp.f64 	%fd72, %fd53, %fd52, %p30;
	add.f64 	%fd54, %fd13, 0d4000000000000000;
	{
	.reg .b32 %temp; 
	mov.b64 	{%temp, %r51}, %fd54;
	}
	and.b32  	%r52, %r51, 2146435072;
	setp.ne.s32 	%p31, %r52, 2146435072;
	@%p31 bra 	$L__BB0_17;
	setp.nan.f32 	%p32, %f6, %f6;
	@%p32 bra 	$L__BB0_16;
	setp.neu.f64 	%p33, %fd14, 0d7FF0000000000000;
	@%p33 bra 	$L__BB0_17;
	setp.lt.s32 	%p34, %r13, 0;
	selp.b32 	%r53, %r7, %r6, %p1;
	selp.b32 	%r54, %r53, %r6, %p34;
	mov.b32 	%r55, 0;
	mov.b64 	%fd72, {%r55, %r54};
	bra.uni 	$L__BB0_17;
$L__BB0_16:
	mov.f64 	%fd55, 0d4000000000000000;
	add.rn.f64 	%fd72, %fd13, %fd55;
$L__BB0_17:
	setp.eq.f32 	%p35, %f6, 0f3F800000;
	selp.f64 	%fd56, 0d3FF0000000000000, %fd72, %p35;
	cvt.f64.f32 	%fd57, %f5;
	add.f64 	%fd58, %fd56, %fd57;
	cvt.rn.f32.f64 	%f7, %fd58;
	setp.eq.s32 	%p36, %r67, 12;
	@%p36 bra 	$L__BB0_24;
	setp.lt.s32 	%p37, %r4, 0;
	setp.eq.s32 	%p38, %r5, 1062207488;
	ld.global.f32 	%f17, [%rd2+4];
	ld.global.f32 	%f18, [%rd3+4];
	sub.f32 	%f8, %f17, %f18;
	cvt.f64.f32 	%fd19, %f8;
	{
	.reg .b32 %temp; 
	mov.b64 	{%temp, %r14}, %fd19;
	}
	abs.f64 	%fd20, %fd19;
	{ // callseq 3, 0
	.param .b64 param0;
	st.param.f64 	[param0], %fd20;
	.param .b64 retval0;
	call.uni (retval0), 
	__internal_accurate_pow, 
	(
	param0
	);
	ld.param.f64 	%fd59, [retval0];
	} // callseq 3
	setp.lt.s32 	%p40, %r14, 0;
	neg.f64 	%fd61, %fd59;
	selp.f64 	%fd62, %fd61, %fd59, %p38;
	selp.f64 	%fd63, %fd62, %fd59, %p40;
	setp.eq.f32 	%p41, %f8, 0f00000000;
	selp.b32 	%r56, %r14, 0, %p38;
	or.b32  	%r57, %r56, 2146435072;
	selp.b32 	%r58, %r57, %r56, %p37;
	mov.b32 	%r59, 0;
	mov.b64 	%fd64, {%r59, %r58};
	selp.f64 	%fd73, %fd64, %fd63, %p41;
	add.f64 	%fd65, %fd19, 0d4000000000000000;
	{
	.reg .b32 %temp; 
	mov.b64 	{%temp, %r60}, %fd65;
	}
	and.b32  	%r61, %r60, 2146435072;
	setp.ne.s32 	%p42, %r61, 2146435072;
	@%p42 bra 	$L__BB0_23;
	setp.nan.f32 	%p43, %f8, %f8;
	@%p43 bra 	$L__BB0_22;
	setp.neu.f64 	%p44, %fd20, 0d7FF0000000000000;
	@%p44 bra 	$L__BB0_23;
	setp.lt.s32 	%p45, %r14, 0;
	selp.b32 	%r62, %r7, %r6, %p1;
	selp.b32 	%r63, %r62, %r6, %p45;
	mov.b32 	%r64, 0;
	mov.b64 	%fd73, {%r64, %r63};
	bra.uni 	$L__BB0_23;
$L__BB0_22:
	mov.f64 	%fd66, 0d4000000000000000;
	add.rn.f64 	%fd73, %fd19, %fd66;
$L__BB0_23:
	setp.eq.f32 	%p46, %f8, 0f3F800000;
	selp.f64 	%fd67, 0d3FF0000000000000, %fd73, %p46;
	cvt.f64.f32 	%fd68, %f7;
	add.f64 	%fd69, %fd67, %fd68;
	cvt.rn.f32.f64 	%f20, %fd69;
	add.s32 	%r67, %r67, 4;
	add.s32 	%r66, %r66, 4;
	add.s32 	%r65, %r65, 4;
	bra.uni 	$L__BB0_2;
$L__BB0_24:
	sqrt.rn.f32 	%f19, %f7;
	cvta.to.global.u64 	%rd9, %rd5;
	mul.wide.s32 	%rd10, %r1, 4;
	add.s64 	%rd11, %rd9, %rd10;
	st.global.f32 	[%rd11], %f19;
$L__BB0_25:
	ret;

}
.func  (.param .b64 func_retval0) __internal_accurate_pow(
	.param .b64 __internal_accurate_pow_param_0
)
{
	.reg .pred 	%p<8>;
	.reg .b32 	%r<49>;
	.reg .b32 	%f<3>;
	.reg .b64 	%fd<109>;

	ld.param.f64 	%fd10, [__internal_accurate_pow_param_0];
	{
	.reg .b32 %temp; 
	mov.b64 	{%temp, %r46}, %fd10;
	}
	{
	.reg .b32 %temp; 
	mov.b64 	{%r45, %temp}, %fd10;
	}
	shr.u32 	%r47, %r46, 20;
	setp.gt.u32 	%p1, %r46, 1048575;
	@%p1 bra 	$L__BB1_2;
	mul.f64 	%fd11, %fd10, 0d4350000000000000;
	{
	.reg .b32 %temp; 
	mov.b64 	{%temp, %r46}, %fd11;
	}
	{
	.reg .b32 %temp; 
	mov.b64 	{%r45, %temp}, %fd11;
	}
	shr.u32 	%r16, %r46, 20;
	add.s32 	%r47, %r16, -54;
$L__BB1_2:
	add.s32 	%r48, %r47, -1023;
	and.b32  	%r17, %r46, -2146435073;
	or.b32  	%r18, %r17, 1072693248;
	mov.b64 	%fd107, {%r45, %r18};
	setp.lt.u32 	%p2, %r18, 1073127583;
	@%p2 bra 	$L__BB1_4;
	{
	.reg .b32 %temp; 
	mov.b64 	{%r19, %temp}, %fd107;
	}
	{
	.reg .b32 %temp; 
	mov.b64 	{%temp, %r20}, %fd107;
	}
	add.s32 	%r21, %r20, -1048576;
	mov.b64 	%fd107, {%r19, %r21};
	add.s32 	%r48, %r47, -1022;
$L__BB1_4:
	add.f64 	%fd12, %fd107, 0dBFF0000000000000;
	add.f64 	%fd13, %fd107, 0d3FF0000000000000;
	rcp.approx.ftz.f64 	%fd14, %fd13;
	neg.f64 	%fd15, %fd13;
	fma.rn.f64 	%fd16, %fd15, %fd14, 0d3FF0000000000000;
	fma.rn.f64 	%fd17, %fd16, %fd16, %fd16;
	fma.rn.f64 	%fd18, %fd17, %fd14, %fd14;
	mul.f64 	%fd19, %fd12, %fd18;
	fma.rn.f64 	%fd20, %fd12, %fd18, %fd19;
	mul.f64 	%fd21, %fd20, %fd20;
	fma.rn.f64 	%fd22, %fd21, 0d3EB0F5FF7D2CAFE2, 0d3ED0F5D241AD3B5A;
	fma.rn.f64 	%fd23, %fd22, %fd21, 0d3EF3B20A75488A3F;
	fma.rn.f64 	%fd24, %fd23, %fd21, 0d3F1745CDE4FAECD5;
	fma.rn.f64 	%fd25, %fd24, %fd21, 0d3F3C71C7258A578B;
	fma.rn.f64 	%fd26, %fd25, %fd21, 0d3F6249249242B910;
	fma.rn.f64 	%fd27, %fd26, %fd21, 0d3F89999999999DFB;
	sub.f64 	%fd28, %fd12, %fd20;
	add.f64 	%fd29, %fd28, %fd28;
	neg.f64 	%fd30, %fd20;
	fma.rn.f64 	%fd31, %fd30, %fd12, %fd29;
	mul.f64 	%fd32, %fd18, %fd31;
	fma.rn.f64 	%fd33, %fd21, %fd27, 0d3FB5555555555555;
	mov.f64 	%fd34, 0d3FB5555555555555;
	sub.f64 	%fd35, %fd34, %fd33;
	fma.rn.f64 	%fd36, %fd21, %fd27, %fd35;
	add.f64 	%fd37, %fd36, 0dBC46A4CB00B9E7B0;
	add.f64 	%fd38, %fd33, %fd37;
	sub.f64 	%fd39, %fd33, %fd38;
	add.f64 	%fd40, %fd37, %fd39;
	mul.rn.f64 	%fd41, %fd20, %fd20;
	neg.f64 	%fd42, %fd41;
	fma.rn.f64 	%fd43, %fd20, %fd20, %fd42;
	{
	.reg .b32 %temp; 
	mov.b64 	{%r22, %temp}, %fd32;
	}
	{
	.reg .b32 %temp; 
	mov.b64 	{%temp, %r23}, %fd32;
	}
	add.s32 	%r24, %r23, 1048576;
	mov.b64 	%fd44, {%r22, %r24};
	fma.rn.f64 	%fd45, %fd20, %fd44, %fd43;
	mul.rn.f64 	%fd46, %fd41, %fd20;
	neg.f64 	%fd47, %fd46;
	fma.rn.f64 	%fd48, %fd41, %fd20, %fd47;
	fma.rn.f64 	%fd49, %fd41, %fd32, %fd48;
	fma.rn.f64 	%fd50, %fd45, %fd20, %fd49;
	mul.rn.f64 	%fd51, %fd38, %fd46;
	neg.f64 	%fd52, %fd51;
	fma.rn.f64 	%fd53, %fd38, %fd46, %fd52;
	fma.rn.f64 	%fd54, %fd38, %fd50, %fd53;
	fma.rn.f64 	%fd55, %fd40, %fd46, %fd54;
	add.f64 	%fd56, %fd51, %fd55;
	sub.f64 	%fd57, %fd51, %fd56;
	add.f64 	%fd58, %fd55, %fd57;
	add.f64 	%fd59, %fd20, %fd56;
	sub.f64 	%fd60, %fd20, %fd59;
	add.f64 	%fd61, %fd56, %fd60;
	add.f64 	%fd62, %fd58, %fd61;
	add.f64 	%fd63, %fd32, %fd62;
	add.f64 	%fd64, %fd59, %fd63;
	sub.f64 	%fd65, %fd59, %fd64;
	add.f64 	%fd66, %fd63, %fd65;
	xor.b32  	%r25, %r48, -2147483648;
	mov.b32 	%r26, 1127219200;
	mov.b64 	%fd67, {%r25, %r26};
	mov.b32 	%r27, -2147483648;
	mov.b64 	%fd68, {%r27, %r26};
	sub.f64 	%fd69, %fd67, %fd68;
	fma.rn.f64 	%fd70, %fd69, 0d3FE62E42FEFA39EF, %fd64;
	fma.rn.f64 	%fd71, %fd69, 0dBFE62E42FEFA39EF, %fd70;
	sub.f64 	%fd72, %fd71, %fd64;
	sub.f64 	%fd73, %fd66, %fd72;
	fma.rn.f64 	%fd74, %fd69, 0d3C7ABC9E3B39803F, %fd73;
	add.f64 	%fd75, %fd70, %fd74;
	sub.f64 	%fd76, %fd70, %fd75;
	add.f64 	%fd77, %fd74, %fd76;
	mov.f64 	%fd78, 0d4000000000000000;
	{
	.reg .b32 %temp; 
	mov.b64 	{%temp, %r28}, %fd78;
	}
	{
	.reg .b32 %temp; 
	mov.b64 	{%r29, %temp}, %fd78;
	}
	shl.b32 	%r30, %r28, 1;
	setp.gt.u32 	%p3, %r30, -33554433;
	and.b32  	%r31, %r28, -15728641;
	selp.b32 	%r32, %r31, %r28, %p3;
	mov.b64 	%fd79, {%r29, %r32};
	mul.rn.f64 	%fd80, %fd75, %fd79;
	neg.f64 	%fd81, %fd80;
	fma.rn.f64 	%fd82, %fd75, %fd79, %fd81;
	fma.rn.f64 	%fd83, %fd77, %fd79, %fd82;
	add.f64 	%fd4, %fd80, %fd83;
	sub.f64 	%fd84, %fd80, %fd4;
	add.f64 	%fd5, %fd83, %fd84;
	fma.rn.f64 	%fd85, %fd4, 0d3FF71547652B82FE, 0d4338000000000000;
	{
	.reg .b32 %temp; 
	mov.b64 	{%r13, %temp}, %fd85;
	}
	mov.f64 	%fd86, 0dC338000000000000;
	add.rn.f64 	%fd87, %fd85, %fd86;
	fma.rn.f64 	%fd88, %fd87, 0dBFE62E42FEFA39EF, %fd4;
	fma.rn.f64 	%fd89, %fd87, 0dBC7ABC9E3B39803F, %fd88;
	fma.rn.f64 	%fd90, %fd89, 0d3E5ADE1569CE2BDF, 0d3E928AF3FCA213EA;
	fma.rn.f64 	%fd91, %fd90, %fd89, 0d3EC71DEE62401315;
	fma.rn.f64 	%fd92, %fd91, %fd89, 0d3EFA01997C89EB71;
	fma.rn.f64 	%fd93, %fd92, %fd89, 0d3F2A01A014761F65;
	fma.rn.f64 	%fd94, %fd93, %fd89, 0d3F56C16C1852B7AF;
	fma.rn.f64 	%fd95, %fd94, %fd89, 0d3F81111111122322;
	fma.rn.f64 	%fd96, %fd95, %fd89, 0d3FA55555555502A1;
	fma.rn.f64 	%fd97, %fd96, %fd89, 0d3FC5555555555511;
	fma.rn.f64 	%fd98, %fd97, %fd89, 0d3FE000000000000B;
	fma.rn.f64 	%fd99, %fd98, %fd89, 0d3FF0000000000000;
	fma.rn.f64 	%fd100, %fd99, %fd89, 0d3FF0000000000000;
	{
	.reg .b32 %temp; 
	mov.b64 	{%r14, %temp}, %fd100;
	}
	{
	.reg .b32 %temp; 
	mov.b64 	{%temp, %r15}, %fd100;
	}
	shl.b32 	%r33, %r13, 20;
	add.s32 	%r34, %r33, %r15;
	mov.b64 	%fd108, {%r14, %r34};
	{
	.reg .b32 %temp; 
	mov.b64 	{%temp, %r35}, %fd4;
	}
	mov.b32 	%f2, %r35;
	abs.f32 	%f1, %f2;
	setp.lt.f32 	%p4, %f1, 0f4086232B;
	@%p4 bra 	$L__BB1_7;
	setp.lt.f64 	%p5, %fd4, 0d0000000000000000;
	add.f64 	%fd101, %fd4, 0d7FF0000000000000;
	selp.f64 	%fd108, 0d0000000000000000, %fd101, %p5;
	setp.geu.f32 	%p6, %f1, 0f40874800;
	@%p6 bra 	$L__BB1_7;
	shr.u32 	%r36, %r13, 31;
	add.s32 	%r37, %r13, %r36;
	shr.s32 	%r38, %r37, 1;
	shl.b32 	%r39, %r38, 20;
	add.s32 	%r40, %r15, %r39;
	mov.b64 	%fd102, {%r14, %r40};
	sub.s32 	%r41, %r13, %r38;
	shl.b32 	%r42, %r41, 20;
	add.s32 	%r43, %r42, 1072693248;
	mov.b32 	%r44, 0;
	mov.b64 	%fd103, {%r44, %r43};
	mul.f64 	%fd108, %fd103, %fd102;
$L__BB1_7:
	abs.f64 	%fd104, %fd108;
	setp.eq.f64 	%p7, %fd104, 0d7FF0000000000000;
	fma.rn.f64 	%fd105, %fd108, %fd5, %fd108;
	selp.f64 	%fd106, %fd108, %fd105, %p7;
	st.param.f64 	[func_retval0], %fd106;
	ret;

}


// ===== COMPILED SASS (sm_100) =====

	.target	sm_100

	.elftype	@"ET_EXEC"


//--------------------- .note.nv.tkinfo           --------------------------
	.section	.note.nv.tkinfo,"",@"SHT_NOTE"
	.sectionflags	@"SHF_NOTE_NV_TKINFO"
	.tkinfo
        /*0018*/ 	.word	0x00000002
        /*0030*/ 	.string	""
        /*0030*/ 	.string	"ptxas"
        /*0030*/ 	.string	"Cuda compilation tools, release 13.0, V13.0.88"
        /*0030*/ 	.string	"Build cuda_13.0.r13.0/compiler.36424714_0"
        /*0030*/ 	.string	"-arch sm_100 -m 64 "



//--------------------- .note.nv.cuinfo           --------------------------
	.section	.note.nv.cuinfo,"",@"SHT_NOTE"
	.sectionflags	@"SHF_NOTE_NV_CUINFO"
        /*0018*/ 	.short	0x0002
        /*001a*/ 	.short	0x0064
        /*001c*/ 	.short	0x0082
	.zero		2


//--------------------- .nv.info                  --------------------------
	.section	.nv.info,"",@"SHT_CUDA_INFO"
	.align	4


	//----- nvinfo : EIATTR_REGCOUNT
	.align		4
        /*0000*/ 	.byte	0x04, 0x2f
        /*0002*/ 	.short	(.L_1 - .L_0)
	.align		4
.L_0:
        /*0004*/ 	.word	index@(_Z22distance_matrix_kernelPfS_)
        /*0008*/ 	.word	0x00000028


	//----- nvinfo : EIATTR_FRAME_SIZE
	.align		4
.L_1:
        /*000c*/ 	.byte	0x04, 0x11
        /*000e*/ 	.short	(.L_3 - .L_2)
	.align		4
.L_2:
        /*0010*/ 	.word	index@($_Z22distance_matrix_kernelPfS_$__internal_accurate_pow)
        /*0014*/ 	.word	0x00000000


	//----- nvinfo : EIATTR_FRAME_SIZE
	.align		4
.L_3:
        /*0018*/ 	.byte	0x04, 0x11
        /*001a*/ 	.short	(.L_5 - .L_4)
	.align		4
.L_4:
        /*001c*/ 	.word	index@($__internal_0_$__cuda_sm20_sqrt_rn_f32_slowpath)
        /*0020*/ 	.word	0x00000000


	//----- nvinfo : EIATTR_FRAME_SIZE
	.align		4
.L_5:
        /*0024*/ 	.byte	0x04, 0x11
        /*0026*/ 	.short	(.L_7 - .L_6)
	.align		4
.L_6:
        /*0028*/ 	.word	index@(_Z22distance_matrix_kernelPfS_)
        /*002c*/ 	.word	0x00000000


	//----- nvinfo : EIATTR_MIN_STACK_SIZE
	.align		4
.L_7:
        /*0030*/ 	.byte	0x04, 0x12
        /*0032*/ 	.short	(.L_9 - .L_8)
	.align		4
.L_8:
        /*0034*/ 	.word	index@(_Z22distance_matrix_kernelPfS_)
        /*0038*/ 	.word	0x00000000
.L_9:


//--------------------- .nv.compat                --------------------------
	.section	.nv.compat,"",@"SHT_CUDA_COMPAT_INFO"
	.align	4
        /*0000*/ 	.byte	0x02, 0x09, 0x00, 0x00, 0x02, 0x02, 0x01, 0x00, 0x02, 0x05, 0x05, 0x00, 0x03, 0x07, 0x01, 0x01
        /*0010*/ 	.byte	0x02, 0x03, 0x00, 0x00, 0x02, 0x06, 0x01, 0x00, 0x04, 0x0b, 0x08, 0x00, 0x01, 0x00, 0x00, 0x00
        /*0020*/ 	.byte	0x00, 0x00, 0x00, 0x00


//--------------------- .nv.info._Z22distance_matrix_kernelPfS_ --------------------------
	.section	.nv.info._Z22distance_matrix_kernelPfS_,"",@"SHT_CUDA_INFO"
	.sectionflags	@""
	.align	4


	//----- nvinfo : EIATTR_CUDA_API_VERSION
	.align		4
        /*0000*/ 	.byte	0x04, 0x37
        /*0002*/ 	.short	(.L_11 - .L_10)
.L_10:
        /*0004*/ 	.word	0x00000082


	//----- nvinfo : EIATTR_KPARAM_INFO
	.align		4
.L_11:
        /*0008*/ 	.byte	0x04, 0x17
        /*000a*/ 	.short	(.L_13 - .L_12)
.L_12:
        /*000c*/ 	.word	0x00000000
        /*0010*/ 	.short	0x0001
        /*0012*/ 	.short	0x0008
        /*0014*/ 	.byte	0x00, 0xf5, 0x21, 0x00


	//----- nvinfo : EIATTR_KPARAM_INFO
	.align		4
.L_13:
        /*0018*/ 	.byte	0x04, 0x17
        /*001a*/ 	.short	(.L_15 - .L_14)
.L_14:
        /*001c*/ 	.word	0x00000000
        /*0020*/ 	.short	0x0000
        /*0022*/ 	.short	0x0000
        /*0024*/ 	.byte	0x00, 0xf5, 0x21, 0x00


	//----- nvinfo : EIATTR_SPARSE_MMA_MASK
	.align		4
.L_15:
        /*0028*/ 	.byte	0x03, 0x50
        /*002a*/ 	.short	0x0000


	//----- nvinfo : EIATTR_MAXREG_COUNT
	.align		4
        /*002c*/ 	.byte	0x03, 0x1b
        /*002e*/ 	.short	0x00ff


	//----- nvinfo : EIATTR_MERCURY_ISA_VERSION
	.align		4
        /*0030*/ 	.byte	0x03, 0x5f
        /*0032*/ 	.short	0x0101


	//----- nvinfo : EIATTR_VRC_CTA_INIT_COUNT
	.align		4
        /*0034*/ 	.byte	0x02, 0x4a
	.zero		1
	.zero		1


	//----- nvinfo : EIATTR_EXIT_INSTR_OFFSETS
	.align		4
        /*0038*/ 	.byte	0x04, 0x1c
        /*003a*/ 	.short	(.L_17 - .L_16)


	//   ....[0]....
.L_16:
        /*003c*/ 	.word	0x00000060


	//   ....[1]....
        /*0040*/ 	.word	0x00000b00


	//----- nvinfo : EIATTR_CRS_STACK_SIZE
	.align		4
.L_17:
        /*0044*/ 	.byte	0x04, 0x1e
        /*0046*/ 	.short	(.L_19 - .L_18)
.L_18:
        /*0048*/ 	.word	0x00000000


	//----- nvinfo : EIATTR_CBANK_PARAM_SIZE
	.align		4
.L_19:
        /*004c*/ 	.byte	0x03, 0x19
        /*004e*/ 	.short	0x0010


	//----- nvinfo : EIATTR_PARAM_CBANK
	.align		4
        /*0050*/ 	.byte	0x04, 0x0a
        /*0052*/ 	.short	(.L_21 - .L_20)
	.align		4
.L_20:
        /*0054*/ 	.word	index@(.nv.constant0._Z22distance_matrix_kernelPfS_)
        /*0058*/ 	.short	0x0380
        /*005a*/ 	.short	0x0010


	//----- nvinfo : EIATTR_SW_WAR
	.align		4
.L_21:
        /*005c*/ 	.byte	0x04, 0x36
        /*005e*/ 	.short	(.L_23 - .L_22)
.L_22:
        /*0060*/ 	.word	0x00000008
.L_23:


//--------------------- .nv.callgraph             --------------------------
	.section	.nv.callgraph,"",@"SHT_CUDA_CALLGRAPH"
	.align	4
	.sectionentsize	8
	.align		4
        /*0000*/ 	.word	0x00000000
	.align		4
        /*0004*/ 	.word	0xffffffff
	.align		4
        /*0008*/ 	.word	0x00000000
	.align		4
        /*000c*/ 	.word	0xfffffffe
	.align		4
        /*0010*/ 	.word	0x00000000
	.align		4
        /*0014*/ 	.word	0xfffffffd
	.align		4
        /*0018*/ 	.word	0x00000000
	.align		4
        /*001c*/ 	.word	0xfffffffc


//--------------------- .text._Z22distance_matrix_kernelPfS_ --------------------------
	.section	.text._Z22distance_matrix_kernelPfS_,"ax",@progbits
	.align	128
        .global         _Z22distance_matrix_kernelPfS_
        .type           _Z22distance_matrix_kernelPfS_,@function
        .size           _Z22distance_matrix_kernelPfS_,(.L_x_24 - _Z22distance_matrix_kernelPfS_)
        .other          _Z22distance_matrix_kernelPfS_,@"STO_CUDA_ENTRY STV_DEFAULT"
_Z22distance_matrix_kernelPfS_:
.text._Z22distance_matrix_kernelPfS_:
[----:B------:R-:W-:Y:S01]  /*0000*/  LDC R1, c[0x0][0x37c] ;  /* 0x0000df00ff017b82 */ /* 0x000fe20000000800 */
[----:B------:R-:W0:Y:S07]  /*0010*/  S2R R3, SR_TID.X ;  /* 0x0000000000037919 */ /* 0x000e2e0000002100 */
[----:B------:R-:W0:Y:S08]  /*0020*/  S2UR UR4, SR_CTAID.X ;  /* 0x00000000000479c3 */ /* 0x000e300000002500 */
[----:B------:R-:W0:Y:S02]  /*0030*/  LDC R2, c[0x0][0x360] ;  /* 0x0000d800ff027b82 */ /* 0x000e240000000800 */
[----:B0-----:R-:W-:-:S05]  /*0040*/  IMAD R2, R2, UR4, R3 ;  /* 0x0000000402027c24 */ /* 0x001fca000f8e0203 */
[----:B------:R-:W-:-:S13]  /*0050*/  ISETP.GT.AND P0, PT, R2, 0x17d783f, PT ;  /* 0x017d783f0200780c */ /* 0x000fda0003f04270 */
[----:B------:R-:W-:Y:S05]  /*0060*/  @P0 EXIT ;  /* 0x000000000000094d */ /* 0x000fea0003800000 */
[----:B------:R-:W0:Y:S01]  /*0070*/  LDCU.64 UR4, c[0x0][0x380] ;  /* 0x00007000ff0477ac */ /* 0x000e220008000a00 */
[----:B------:R-:W-:Y:S01]  /*0080*/  IMAD.HI R0, R2, 0x68db8bad, RZ ;  /* 0x68db8bad02007827 */ /* 0x000fe200078e02ff */
[----:B------:R-:W1:Y:S03]  /*0090*/  LDCU.64 UR6, c[0x0][0x358] ;  /* 0x00006b00ff0677ac */ /* 0x000e660008000a00 */
[----:B------:R-:W-:Y:S01]  /*00a0*/  IMAD.MOV.U32 R12, RZ, RZ, RZ ;  /* 0x000000ffff0c7224 */ /* 0x000fe200078e00ff */
[----:B------:R-:W-:-:S04]  /*00b0*/  SHF.R.U32.HI R3, RZ, 0x1f, R0 ;  /* 0x0000001fff037819 */ /* 0x000fc80000011600 */
[----:B------:R-:W-:-:S05]  /*00c0*/  LEA.HI.SX32 R3, R0, R3, 0x15 ;  /* 0x0000000300037211 */ /* 0x000fca00078faaff */
[C---:B------:R-:W-:Y:S02]  /*00d0*/  IMAD R34, R3.reuse, -0x1388, R2 ;  /* 0xffffec7803227824 */ /* 0x040fe400078e0202 */
[----:B------:R-:W-:Y:S01]  /*00e0*/  IMAD R3, R3, 0xf, RZ ;  /* 0x0000000f03037824 */ /* 0x000fe200078e02ff */
[----:B0-----:R-:W-:Y:S01]  /*00f0*/  UIADD3 UR4, UP0, UPT, UR4, 0x8, URZ ;  /* 0x0000000804047890 */ /* 0x001fe2000ff1e0ff */
[----:B------:R-:W-:-:S03]  /*0100*/  IMAD R34, R34, 0xf, RZ ;  /* 0x0000000f22227824 */ /* 0x000fc600078e02ff */
[----:B------:R-:W-:Y:S02]  /*0110*/  UIADD3.X UR5, UPT, UPT, URZ, UR5, URZ, UP0, !UPT ;  /* 0x00000005ff057290 */ /* 0x000fe400087fe4ff */
[----:B------:R-:W-:Y:S01]  /*0120*/  IMAD.U32 R4, RZ, RZ, UR4 ;  /* 0x00000004ff047e24 */ /* 0x000fe2000f8e00ff */
[----:B------:R-:W-:-:S03]  /*0130*/  UMOV UR4, URZ ;  /* 0x000000ff00047c82 */ /* 0x000fc60008000000 */
[----:B-1----:R-:W-:-:S07]  /*0140*/  IMAD.U32 R5, RZ, RZ, UR5 ;  /* 0x00000005ff057e24 */ /* 0x002fce000f8e00ff */
.L_x_16:
[----:B------:R-:W-:-:S04]  /*0150*/  IMAD.WIDE R6, R3, 0x4, R4 ;  /* 0x0000000403067825 */ /* 0x000fc800078e0204 */
[----:B------:R-:W-:Y:S01]  /*0160*/  IMAD.WIDE R8, R34, 0x4, R4 ;  /* 0x0000000422087825 */ /* 0x000fe200078e0204 */
[----:B------:R-:W2:Y:S04]  /*0170*/  LDG.E R35, desc[UR6][R6.64+-0x8] ;  /* 0xfffff80606237981 */ /* 0x000ea8000c1e1900 */
[----:B------:R-:W2:Y:S01]  /*0180*/  LDG.E R0, desc[UR6][R8.64+-0x8] ;  /* 0xfffff80608007981 */ /* 0x000ea2000c1e1900 */
[----:B------:R-:W-:Y:S01]  /*0190*/  BSSY.RECONVERGENT B0, `(.L_x_0) ;  /* 0x0000007000007945 */ /* 0x000fe20003800200 */
[----:B--2---:R-:W-:Y:S01]  /*01a0*/  FADD R35, R35, -R0 ;  /* 0x8000000023237221 */ /* 0x004fe20000000000 */
[----:B------:R-:W-:-:S03]  /*01b0*/  MOV R0, 0x200 ;  /* 0x0000020000007802 */ /* 0x000fc60000000f00 */
[----:B0-----:R-:W0:Y:S02]  /*01c0*/  F2F.F64.F32 R10, R35 ;  /* 0x00000023000a7310 */ /* 0x001e240000201800 */
[----:B0-----:R-:W-:-:S10]  /*01d0*/  DADD R16, -RZ, |R10| ;  /* 0x00000000ff107229 */ /* 0x001fd4000000050a */
[----:B-1----:R-:W-:-:S07]  /*01e0*/  IMAD.MOV.U32 R37, RZ, RZ, R17 ;  /* 0x000000ffff257224 */ /* 0x002fce00078e0011 */
[----:B------:R-:W-:Y:S05]  /*01f0*/  CALL.REL.NOINC `($_Z22distance_matrix_kernelPfS_$__internal_accurate_pow) ;  /* 0x00000008009c7944 */ /* 0x000fea0003c00000 */
[----:B------:R-:W-:Y:S05]  /*0200*/  BSYNC.RECONVERGENT B0 ;  /* 0x0000000000007941 */ /* 0x000fea0003800200 */
.L_x_0:
[----:B------:R-:W2:Y:S04]  /*0210*/  LDG.E R36, desc[UR6][R6.64+-0x4] ;  /* 0xfffffc0606247981 */ /* 0x000ea8000c1e1900 */
[----:B------:R-:W2:Y:S01]  /*0220*/  LDG.E R13, desc[UR6][R8.64+-0x4] ;  /* 0xfffffc06080d7981 */ /* 0x000ea2000c1e1900 */
[----:B------:R-:W-:Y:S01]  /*0230*/  DADD R18, R10, 2 ;  /* 0x400000000a127429 */ /* 0x000fe20000000000 */
[----:B------:R0:W1:Y:S01]  /*0240*/  F2F.F64.F32 R14, R12 ;  /* 0x0000000c000e7310 */ /* 0x0000620000201800 */
[C---:B------:R-:W-:Y:S01]  /*0250*/  FSETP.NEU.AND P1, PT, R35.reuse, RZ, PT ;  /* 0x000000ff2300720b */ /* 0x040fe20003f2d000 */
[----:B------:R-:W-:Y:S01]  /*0260*/  BSSY.RECONVERGENT B0, `(.L_x_1) ;  /* 0x000000f000007945 */ /* 0x000fe20003800200 */
[----:B------:R-:W-:Y:S02]  /*0270*/  FSETP.NEU.AND P0, PT, R35, 1, PT ;  /* 0x3f8000002300780b */ /* 0x000fe40003f0d000 */
[----:B------:R-:W-:-:S02]  /*0280*/  FSEL R16, R16, RZ, P1 ;  /* 0x000000ff10107208 */ /* 0x000fc40000800000 */
[----:B------:R-:W-:Y:S02]  /*0290*/  FSEL R17, R20, RZ, P1 ;  /* 0x000000ff14117208 */ /* 0x000fe40000800000 */
[----:B------:R-:W-:-:S04]  /*02a0*/  LOP3.LUT R18, R19, 0x7ff00000, RZ, 0xc0, !PT ;  /* 0x7ff0000013127812 */ /* 0x000fc800078ec0ff */
[----:B------:R-:W-:Y:S01]  /*02b0*/  ISETP.NE.AND P2, PT, R18, 0x7ff00000, PT ;  /* 0x7ff000001200780c */ /* 0x000fe20003f45270 */
[----:B--2---:R-:W-:-:S04]  /*02c0*/  FADD R36, R36, -R13 ;  /* 0x8000000d24247221 */ /* 0x004fc80000000000 */
[----:B------:R0:W2:Y:S08]  /*02d0*/  F2F.F64.F32 R12, R36 ;  /* 0x00000024000c7310 */ /* 0x0000b00000201800 */
[----:B-1----:R-:W-:Y:S05]  /*02e0*/  @P2 BRA `(.L_x_2) ;  /* 0x0000000000182947 */ /* 0x002fea0003800000 */
[----:B------:R-:W-:-:S13]  /*02f0*/  FSETP.NAN.AND P1, PT, R35, R35, PT ;  /* 0x000000232300720b */ /* 0x000fda0003f28000 */
[----:B------:R-:W-:Y:S01]  /*0300*/  @P1 DADD R16, R10, 2 ;  /* 0x400000000a101429 */ /* 0x000fe20000000000 */
[----:B------:R-:W-:Y:S10]  /*0310*/  @P1 BRA `(.L_x_2) ;  /* 0x00000000000c1947 */ /* 0x000ff40003800000 */
[----:B------:R-:W-:-:S14]  /*0320*/  DSETP.NEU.AND P1, PT, |R10|, +INF , PT ;  /* 0x7ff000000a00742a */ /* 0x000fdc0003f2d200 */
[----:B------:R-:W-:Y:S02]  /*0330*/  @!P1 IMAD.MOV.U32 R16, RZ, RZ, 0x0 ;  /* 0x00000000ff109424 */ /* 0x000fe400078e00ff */
[----:B------:R-:W-:-:S07]  /*0340*/  @!P1 IMAD.MOV.U32 R17, RZ, RZ, 0x7ff00000 ;  /* 0x7ff00000ff119424 */ /* 0x000fce00078e00ff */
.L_x_2:
[----:B------:R-:W-:Y:S05]  /*0350*/  BSYNC.RECONVERGENT B0 ;  /* 0x0000000000007941 */ /* 0x000fea0003800200 */
.L_x_1:
[----:B------:R-:W-:Y:S01]  /*0360*/  FSEL R10, R16, RZ, P0 ;  /* 0x000000ff100a7208 */ /* 0x000fe20000000000 */
[----:B------:R-:W-:Y:S01]  /*0370*/  BSSY.RECONVERGENT B0, `(.L_x_3) ;  /* 0x0000008000007945 */ /* 0x000fe20003800200 */
[----:B------:R-:W-:Y:S01]  /*0380*/  FSEL R11, R17, 1.875, P0 ;  /* 0x3ff00000110b7808 */ /* 0x000fe20000000000 */
[----:B--2---:R-:W-:Y:S01]  /*0390*/  DADD R16, -RZ, |R12| ;  /* 0x00000000ff107229 */ /* 0x004fe2000000050c */
[----:B------:R-:W-:-:S04]  /*03a0*/  MOV R0, 0x3f0 ;  /* 0x000003f000007802 */ /* 0x000fc80000000f00 */
[----:B------:R-:W-:-:S05]  /*03b0*/  DADD R10, R14, R10 ;  /* 0x000000000e0a7229 */ /* 0x000fca000000000a */
[----:B------:R-:W-:-:S05]  /*03c0*/  IMAD.MOV.U32 R37, RZ, RZ, R17 ;  /* 0x000000ffff257224 */ /* 0x000fca00078e0011 */
[----:B------:R1:W2:Y:S02]  /*03d0*/  F2F.F32.F64 R10, R10 ;  /* 0x0000000a000a7310 */ /* 0x0002a40000301000 */
[----:B012---:R-:W-:Y:S05]  /*03e0*/  CALL.REL.NOINC `($_Z22distance_matrix_kernelPfS_$__internal_accurate_pow) ;  /* 0x0000000800207944 */ /* 0x007fea0003c00000 */
[----:B------:R-:W-:Y:S05]  /*03f0*/  BSYNC.RECONVERGENT B0 ;  /* 0x0000000000007941 */ /* 0x000fea0003800200 */
.L_x_3:
[----:B------:R-:W-:Y:S01]  /*0400*/  DADD R14, R12, 2 ;  /* 0x400000000c0e7429 */ /* 0x000fe20000000000 */
[----:B------:R-:W-:Y:S01]  /*0410*/  FSETP.NEU.AND P0, PT, R36, RZ, PT ;  /* 0x000000ff2400720b */ /* 0x000fe20003f0d000 */
[----:B------:R-:W-:Y:S03]  /*0420*/  BSSY.RECONVERGENT B0, `(.L_x_4) ;  /* 0x000000e000007945 */ /* 0x000fe60003800200 */
[----:B------:R-:W-:Y:S02]  /*0430*/  FSEL R16, R16, RZ, P0 ;  /* 0x000000ff10107208 */ /* 0x000fe40000000000 */
[----:B------:R-:W-:-:S03]  /*0440*/  FSEL R17, R20, RZ, P0 ;  /* 0x000000ff14117208 */ /* 0x000fc60000000000 */
[----:B------:R-:W-:-:S04]  /*0450*/  LOP3.LUT R14, R15, 0x7ff00000, RZ, 0xc0, !PT ;  /* 0x7ff000000f0e7812 */ /* 0x000fc800078ec0ff */
[----:B------:R-:W-:-:S13]  /*0460*/  ISETP.NE.AND P1, PT, R14, 0x7ff00000, PT ;  /* 0x7ff000000e00780c */ /* 0x000fda0003f25270 */
[----:B------:R-:W-:Y:S05]  /*0470*/  @P1 BRA `(.L_x_5) ;  /* 0x0000000000201947 */ /* 0x000fea0003800000 */
[----:B------:R-:W-:-:S13]  /*0480*/  FSETP.NAN.AND P0, PT, R36, R36, PT ;  /* 0x000000242400720b */ /* 0x000fda0003f08000 */
[----:B------:R-:W-:Y:S05]  /*0490*/  @P0 BRA `(.L_x_6) ;  /* 0x0000000000140947 */ /* 0x000fea0003800000 */
[----:B------:R-:W-:-:S14]  /*04a0*/  DSETP.NEU.AND P0, PT, |R12|, +INF , PT ;  /* 0x7ff000000c00742a */ /* 0x000fdc0003f0d200 */
[----:B------:R-:W-:Y:S05]  /*04b0*/  @P0 BRA `(.L_x_5) ;  /* 0x0000000000100947 */ /* 0x000fea0003800000 */
[----:B------:R-:W-:Y:S01]  /*04c0*/  IMAD.MOV.U32 R16, RZ, RZ, 0x0 ;  /* 0x00000000ff107424 */ /* 0x000fe200078e00ff */
[----:B------:R-:W-:Y:S01]  /*04d0*/  MOV R17, 0x7ff00000 ;  /* 0x7ff0000000117802 */ /* 0x000fe20000000f00 */
[----:B------:R-:W-:Y:S06]  /*04e0*/  BRA `(.L_x_5) ;  /* 0x0000000000047947 */ /* 0x000fec0003800000 */
.L_x_6:
[----:B------:R-:W-:-:S11]  /*04f0*/  DADD R16, R12, 2 ;  /* 0x400000000c107429 */ /* 0x000fd60000000000 */
.L_x_5:
[----:B------:R-:W-:Y:S05]  /*0500*/  BSYNC.RECONVERGENT B0 ;  /* 0x0000000000007941 */ /* 0x000fea0003800200 */
.L_x_4:
[----:B------:R-:W2:Y:S04]  /*0510*/  LDG.E R0, desc[UR6][R6.64] ;  /* 0x0000000606007981 */ /* 0x000ea8000c1e1900 */
[----:B------:R-:W2:Y:S01]  /*0520*/  LDG.E R11, desc[UR6][R8.64] ;  /* 0x00000006080b7981 */ /* 0x000ea2000c1e1900 */
[----:B------:R-:W0:Y:S01]  /*0530*/  F2F.F64.F32 R14, R10 ;  /* 0x0000000a000e7310 */ /* 0x000e220000201800 */
[----:B------:R-:W-:Y:S01]  /*0540*/  FSETP.NEU.AND P0, PT, R36, 1, PT ;  /* 0x3f8000002400780b */ /* 0x000fe20003f0d000 */
[----:B------:R-:W-:Y:S03]  /*0550*/  BSSY.RECONVERGENT B0, `(.L_x_7) ;  /* 0x000000b000007945 */ /* 0x000fe60003800200 */
[----:B------:R-:W-:-:S02]  /*0560*/  FSEL R16, R16, RZ, P0 ;  /* 0x000000ff10107208 */ /* 0x000fc40000000000 */
[----:B------:R-:W-:-:S06]  /*0570*/  FSEL R17, R17, 1.875, P0 ;  /* 0x3ff0000011117808 */ /* 0x000fcc0000000000 */
[----:B0-----:R-:W-:Y:S01]  /*0580*/  DADD R14, R14, R16 ;  /* 0x000000000e0e7229 */ /* 0x001fe20000000010 */
[----:B--2---:R-:W-:Y:S01]  /*0590*/  FADD R10, R0, -R11 ;  /* 0x8000000b000a7221 */ /* 0x004fe20000000000 */
[----:B------:R-:W-:-:S04]  /*05a0*/  MOV R0, 0x600 ;  /* 0x0000060000007802 */ /* 0x000fc80000000f00 */
[----:B------:R-:W-:Y:S08]  /*05b0*/  F2F.F32.F64 R11, R14 ;  /* 0x0000000e000b7310 */ /* 0x000ff00000301000 */
[----:B------:R-:W0:Y:S02]  /*05c0*/  F2F.F64.F32 R12, R10 ;  /* 0x0000000a000c7310 */ /* 0x000e240000201800 */
[----:B0-----:R-:W-:-:S10]  /*05d0*/  DADD R16, -RZ, |R12| ;  /* 0x00000000ff107229 */ /* 0x001fd4000000050c */
[----:B------:R-:W-:-:S07]  /*05e0*/  IMAD.MOV.U32 R37, RZ, RZ, R17 ;  /* 0x000000ffff257224 */ /* 0x000fce00078e0011 */
[----:B------:R-:W-:Y:S05]  /*05f0*/  CALL.REL.NOINC `($_Z22distance_matrix_kernelPfS_$__internal_accurate_pow) ;  /* 0x00000004009c7944 */ /* 0x000fea0003c00000 */
[----:B------:R-:W-:Y:S05]  /*0600*/  BSYNC.RECONVERGENT B0 ;  /* 0x0000000000007941 */ /* 0x000fea0003800200 */
.L_x_7:
        /* <DEDUP_REMOVED lines=12> */
[----:B------:R-:W-:Y:S02]  /*06d0*/  IMAD.MOV.U32 R16, RZ, RZ, 0x0 ;  /* 0x00000000ff107424 */ /* 0x000fe400078e00ff */
[----:B------:R-:W-:Y:S01]  /*06e0*/  IMAD.MOV.U32 R17, RZ, RZ, 0x7ff00000 ;  /* 0x7ff00000ff117424 */ /* 0x000fe200078e00ff */
[----:B------:R-:W-:Y:S06]  /*06f0*/  BRA `(.L_x_9) ;  /* 0x0000000000047947 */ /* 0x000fec0003800000 */
.L_x_10:
[----:B------:R-:W-:-:S11]  /*0700*/  DADD R16, R12, 2 ;  /* 0x400000000c107429 */ /* 0x000fd60000000000 */
.L_x_9:
[----:B------:R-:W-:Y:S05]  /*0710*/  BSYNC.RECONVERGENT B0 ;  /* 0x0000000000007941 */ /* 0x000fea0003800200 */
.L_x_8:
[----:B------:R-:W0:Y:S01]  /*0720*/  F2F.F64.F32 R12, R11 ;  /* 0x0000000b000c7310 */ /* 0x000e220000201800 */
[----:B------:R-:W-:Y:S01]  /*0730*/  FSETP.NEU.AND P0, PT, R10, 1, PT ;  /* 0x3f8000000a00780b */ /* 0x000fe20003f0d000 */
[----:B------:R-:W-:-:S03]  /*0740*/  UISETP.NE.AND UP0, UPT, UR4, 0xc, UPT ;  /* 0x0000000c0400788c */ /* 0x000fc6000bf05270 */
[----:B------:R-:W-:Y:S02]  /*0750*/  FSEL R14, R16, RZ, P0 ;  /* 0x000000ff100e7208 */ /* 0x000fe40000000000 */
[----:B------:R-:W-:-:S06]  /*0760*/  FSEL R15, R17, 1.875, P0 ;  /* 0x3ff00000110f7808 */ /* 0x000fcc0000000000 */
[----:B0-----:R-:W-:-:S06]  /*0770*/  DADD R12, R12, R14 ;  /* 0x000000000c0c7229 */ /* 0x001fcc000000000e */
[----:B------:R0:W1:Y:S01]  /*0780*/  F2F.F32.F64 R10, R12 ;  /* 0x0000000c000a7310 */ /* 0x0000620000301000 */
[----:B------:R-:W-:Y:S05]  /*0790*/  BRA.U !UP0, `(.L_x_11) ;  /* 0x0000000108947547 */ /* 0x000fea000b800000 */
[----:B------:R-:W2:Y:S04]  /*07a0*/  LDG.E R6, desc[UR6][R6.64+0x4] ;  /* 0x0000040606067981 */ /* 0x000ea8000c1e1900 */
[----:B------:R-:W2:Y:S01]  /*07b0*/  LDG.E R9, desc[UR6][R8.64+0x4] ;  /* 0x0000040608097981 */ /* 0x000ea2000c1e1900 */
[----:B------:R-:W-:Y:S01]  /*07c0*/  BSSY.RECONVERGENT B0, `(.L_x_12) ;  /* 0x0000007000007945 */ /* 0x000fe20003800200 */
[----:B------:R-:W-:Y:S01]  /*07d0*/  MOV R0, 0x830 ;  /* 0x0000083000007802 */ /* 0x000fe20000000f00 */
[----:B--2---:R-:W-:-:S04]  /*07e0*/  FADD R6, R6, -R9 ;  /* 0x8000000906067221 */ /* 0x004fc80000000000 */
[----:B------:R-:W2:Y:S02]  /*07f0*/  F2F.F64.F32 R8, R6 ;  /* 0x0000000600087310 */ /* 0x000ea40000201800 */
[----:B--2---:R-:W-:-:S10]  /*0800*/  DADD R16, -RZ, |R8| ;  /* 0x00000000ff107229 */ /* 0x004fd40000000508 */
[----:B------:R-:W-:-:S07]  /*0810*/  IMAD.MOV.U32 R37, RZ, RZ, R17 ;  /* 0x000000ffff257224 */ /* 0x000fce00078e0011 */
[----:B01----:R-:W-:Y:S05]  /*0820*/  CALL.REL.NOINC `($_Z22distance_matrix_kernelPfS_$__internal_accurate_pow) ;  /* 0x0000000400107944 */ /* 0x003fea0003c00000 */
[----:B------:R-:W-:Y:S05]  /*0830*/  BSYNC.RECONVERGENT B0 ;  /* 0x0000000000007941 */ /* 0x000fea0003800200 */
.L_x_12:
        /* <DEDUP_REMOVED lines=15> */
.L_x_15:
[----:B------:R-:W-:-:S11]  /*0930*/  DADD R16, R8, 2 ;  /* 0x4000000008107429 */ /* 0x000fd60000000000 */
.L_x_14:
[----:B------:R-:W-:Y:S05]  /*0940*/  BSYNC.RECONVERGENT B0 ;  /* 0x0000000000007941 */ /* 0x000fea0003800200 */
.L_x_13:
[----:B------:R-:W0:Y:S01]  /*0950*/  F2F.F64.F32 R10, R10 ;  /* 0x0000000a000a7310 */ /* 0x000e220000201800 */
[----:B------:R-:W-:Y:S01]  /*0960*/  FSETP.NEU.AND P0, PT, R6, 1, PT ;  /* 0x3f8000000600780b */ /* 0x000fe20003f0d000 */
[----:B------:R-:W-:Y:S01]  /*0970*/  VIADD R3, R3, 0x4 ;  /* 0x0000000403037836 */ /* 0x000fe20000000000 */
[----:B------:R-:W-:Y:S01]  /*0980*/  IADD3 R34, PT, PT, R34, 0x4, RZ ;  /* 0x0000000422227810 */ /* 0x000fe20007ffe0ff */
[----:B------:R-:W-:Y:S01]  /*0990*/  UIADD3 UR4, UPT, UPT, UR4, 0x4, URZ ;  /* 0x0000000404047890 */ /* 0x000fe2000fffe0ff */
[----:B------:R-:W-:Y:S02]  /*09a0*/  FSEL R12, R16, RZ, P0 ;  /* 0x000000ff100c7208 */ /* 0x000fe40000000000 */
[----:B------:R-:W-:-:S06]  /*09b0*/  FSEL R13, R17, 1.875, P0 ;  /* 0x3ff00000110d7808 */ /* 0x000fcc0000000000 */
[----:B0-----:R-:W-:-:S10]  /*09c0*/  DADD R12, R10, R12 ;  /* 0x000000000a0c7229 */ /* 0x001fd4000000000c */
[----:B------:R0:W1:Y:S01]  /*09d0*/  F2F.F32.F64 R12, R12 ;  /* 0x0000000c000c7310 */ /* 0x0000620000301000 */
[----:B------:R-:W-:Y:S05]  /*09e0*/  BRA `(.L_x_16) ;  /* 0xfffffff400d87947 */ /* 0x000fea000383ffff */
.L_x_11:
[----:B-1----:R-:W-:Y:S01]  /*09f0*/  VIADD R0, R10, 0xf3000000 ;  /* 0xf30000000a007836 */ /* 0x002fe20000000000 */
[----:B------:R1:W2:Y:S01]  /*0a00*/  MUFU.RSQ R3, R10 ;  /* 0x0000000a00037308 */ /* 0x0002a20000001400 */
[----:B------:R-:W-:Y:S03]  /*0a10*/  BSSY.RECONVERGENT B0, `(.L_x_17) ;  /* 0x000000b000007945 */ /* 0x000fe60003800200 */
[----:B------:R-:W-:-:S13]  /*0a20*/  ISETP.GT.U32.AND P0, PT, R0, 0x727fffff, PT ;  /* 0x727fffff0000780c */ /* 0x000fda0003f04070 */
[----:B-12---:R-:W-:Y:S05]  /*0a30*/  @!P0 BRA `(.L_x_18) ;  /* 0x0000000000108947 */ /* 0x006fea0003800000 */
[----:B------:R-:W-:-:S07]  /*0a40*/  MOV R7, 0xa60 ;  /* 0x00000a6000077802 */ /* 0x000fce0000000f00 */
[----:B0-----:R-:W-:Y:S05]  /*0a50*/  CALL.REL.NOINC `($__internal_0_$__cuda_sm20_sqrt_rn_f32_slowpath) ;  /* 0x00000000002c7944 */ /* 0x001fea0003c00000 */
[----:B------:R-:W-:Y:S01]  /*0a60*/  IMAD.MOV.U32 R7, RZ, RZ, R0 ;  /* 0x000000ffff077224 */ /* 0x000fe200078e0000 */
[----:B------:R-:W-:Y:S06]  /*0a70*/  BRA `(.L_x_19) ;  /* 0x0000000000107947 */ /* 0x000fec0003800000 */
.L_x_18:
[----:B------:R-:W-:Y:S01]  /*0a80*/  FMUL.FTZ R7, R10, R3 ;  /* 0x000000030a077220 */ /* 0x000fe20000410000 */
[----:B------:R-:W-:-:S03]  /*0a90*/  FMUL.FTZ R0, R3, 0.5 ;  /* 0x3f00000003007820 */ /* 0x000fc60000410000 */
[----:B------:R-:W-:-:S04]  /*0aa0*/  FFMA R10, -R7, R7, R10 ;  /* 0x00000007070a7223 */ /* 0x000fc8000000010a */
[----:B------:R-:W-:-:S07]  /*0ab0*/  FFMA R7, R10, R0, R7 ;  /* 0x000000000a077223 */ /* 0x000fce0000000007 */
.L_x_19:
[----:B------:R-:W-:Y:S05]  /*0ac0*/  BSYNC.RECONVERGENT B0 ;  /* 0x0000000000007941 */ /* 0x000fea0003800200 */
.L_x_17:
[----:B------:R-:W1:Y:S02]  /*0ad0*/  LDC.64 R4, c[0x0][0x388] ;  /* 0x0000e200ff047b82 */ /* 0x000e640000000a00 */
[----:B-1----:R-:W-:-:S05]  /*0ae0*/  IMAD.WIDE R2, R2, 0x4, R4 ;  /* 0x0000000402027825 */ /* 0x002fca00078e0204 */
[----:B------:R-:W-:Y:S01]  /*0af0*/  STG.E desc[UR6][R2.64], R7 ;  /* 0x0000000702007986 */ /* 0x000fe2000c101906 */
[----:B------:R-:W-:Y:S05]  /*0b00*/  EXIT ;  /* 0x000000000000794d */ /* 0x000fea0003800000 */
        .weak           $__internal_0_$__cuda_sm20_sqrt_rn_f32_slowpath
        .type           $__internal_0_$__cuda_sm20_sqrt_rn_f32_slowpath,@function
        .size           $__internal_0_$__cuda_sm20_sqrt_rn_f32_slowpath,($_Z22distance_matrix_kernelPfS_$__internal_accurate_pow - $__internal_0_$__cuda_sm20_sqrt_rn_f32_slowpath)
$__internal_0_$__cuda_sm20_sqrt_rn_f32_slowpath:
[----:B------:R-:W-:-:S13]  /*0b10*/  LOP3.LUT P0, RZ, R10, 0x7fffffff, RZ, 0xc0, !PT ;  /* 0x7fffffff0aff7812 */ /* 0x000fda000780c0ff */
[----:B------:R-:W-:Y:S01]  /*0b20*/  @!P0 IMAD.MOV.U32 R0, RZ, RZ, R10 ;  /* 0x000000ffff008224 */ /* 0x000fe200078e000a */
[----:B------:R-:W-:Y:S06]  /*0b30*/  @!P0 BRA `(.L_x_20) ;  /* 0x0000000000408947 */ /* 0x000fec0003800000 */
[----:B------:R-:W-:-:S13]  /*0b40*/  FSETP.GEU.FTZ.AND P0, PT, R10, RZ, PT ;  /* 0x000000ff0a00720b */ /* 0x000fda0003f1e000 */
[----:B------:R-:W-:Y:S01]  /*0b50*/  @!P0 IMAD.MOV.U32 R0, RZ, RZ, 0x7fffffff ;  /* 0x7fffffffff008424 */ /* 0x000fe200078e00ff */
[----:B------:R-:W-:Y:S06]  /*0b60*/  @!P0 BRA `(.L_x_20) ;  /* 0x0000000000348947 */ /* 0x000fec0003800000 */
[----:B------:R-:W-:-:S13]  /*0b70*/  FSETP.GTU.FTZ.AND P0, PT, |R10|, +INF , PT ;  /* 0x7f8000000a00780b */ /* 0x000fda0003f1c200 */
[----:B------:R-:W-:Y:S01]  /*0b80*/  @P0 FADD.FTZ R0, R10, 1 ;  /* 0x3f8000000a000421 */ /* 0x000fe20000010000 */
[----:B------:R-:W-:Y:S06]  /*0b90*/  @P0 BRA `(.L_x_20) ;  /* 0x0000000000280947 */ /* 0x000fec0003800000 */
[----:B------:R-:W-:-:S13]  /*0ba0*/  FSETP.NEU.FTZ.AND P0, PT, |R10|, +INF , PT ;  /* 0x7f8000000a00780b */ /* 0x000fda0003f1d200 */
[----:B------:R-:W-:-:S04]  /*0bb0*/  @P0 FFMA R3, R10, 1.84467440737095516160e+19, RZ ;  /* 0x5f8000000a030823 */ /* 0x000fc800000000ff */
[----:B------:R-:W0:Y:S02]  /*0bc0*/  @P0 MUFU.RSQ R0, R3 ;  /* 0x0000000300000308 */ /* 0x000e240000001400 */
[----:B0-----:R-:W-:Y:S01]  /*0bd0*/  @P0 FMUL.FTZ R4, R3, R0 ;  /* 0x0000000003040220 */ /* 0x001fe20000410000 */
[----:B------:R-:W-:Y:S01]  /*0be0*/  @P0 FMUL.FTZ R6, R0, 0.5 ;  /* 0x3f00000000060820 */ /* 0x000fe20000410000 */
[----:B------:R-:W-:Y:S02]  /*0bf0*/  @!P0 IMAD.MOV.U32 R0, RZ, RZ, R10 ;  /* 0x000000ffff008224 */ /* 0x000fe400078e000a */
[----:B------:R-:W-:-:S04]  /*0c00*/  @P0 FADD.FTZ R5, -R4, -RZ ;  /* 0x800000ff04050221 */ /* 0x000fc80000010100 */
[----:B------:R-:W-:-:S04]  /*0c10*/  @P0 FFMA R5, R4, R5, R3 ;  /* 0x0000000504050223 */ /* 0x000fc80000000003 */
[----:B------:R-:W-:-:S04]  /*0c20*/  @P0 FFMA R5, R5, R6, R4 ;  /* 0x0000000605050223 */ /* 0x000fc80000000004 */
[----:B------:R-:W-:-:S07]  /*0c30*/  @P0 FMUL.FTZ R0, R5, 2.3283064365386962891e-10 ;  /* 0x2f80000005000820 */ /* 0x000fce0000410000 */
.L_x_20:
[----:B------:R-:W-:Y:S02]  /*0c40*/  IMAD.MOV.U32 R4, RZ, RZ, R7 ;  /* 0x000000ffff047224 */ /* 0x000fe400078e0007 */
[----:B------:R-:W-:-:S04]  /*0c50*/  IMAD.MOV.U32 R5, RZ, RZ, 0x0 ;  /* 0x00000000ff057424 */ /* 0x000fc800078e00ff */
[----:B------:R-:W-:Y:S05]  /*0c60*/  RET.REL.NODEC R4 `(_Z22distance_matrix_kernelPfS_) ;  /* 0xfffffff004e47950 */ /* 0x000fea0003c3ffff */
        .type           $_Z22distance_matrix_kernelPfS_$__internal_accurate_pow,@function
        .size           $_Z22distance_matrix_kernelPfS_$__internal_accurate_pow,(.L_x_24 - $_Z22distance_matrix_kernelPfS_$__internal_accurate_pow)
$_Z22distance_matrix_kernelPfS_$__internal_accurate_pow:
[----:B------:R-:W-:Y:S01]  /*0c70*/  ISETP.GT.U32.AND P0, PT, R37, 0xfffff, PT ;  /* 0x000fffff2500780c */ /* 0x000fe20003f04070 */
[--C-:B------:R-:W-:Y:S01]  /*0c80*/  IMAD.MOV.U32 R15, RZ, RZ, R37.reuse ;  /* 0x000000ffff0f7224 */ /* 0x100fe200078e0025 */
[----:B------:R-:W-:Y:S01]  /*0c90*/  MOV R14, R16 ;  /* 0x00000010000e7202 */ /* 0x000fe20000000f00 */
[--C-:B------:R-:W-:Y:S01]  /*0ca0*/  IMAD.MOV.U32 R17, RZ, RZ, R37.reuse ;  /* 0x000000ffff117224 */ /* 0x100fe200078e0025 */
[----:B------:R-:W-:Y:S01]  /*0cb0*/  UMOV UR8, 0x7d2cafe2 ;  /* 0x7d2cafe200087882 */ /* 0x000fe20000000000 */
[----:B------:R-:W-:Y:S01]  /*0cc0*/  IMAD.MOV.U32 R18, RZ, RZ, 0x41ad3b5a ;  /* 0x41ad3b5aff127424 */ /* 0x000fe200078e00ff */
[----:B------:R-:W-:Y:S01]  /*0cd0*/  UMOV UR9, 0x3eb0f5ff ;  /* 0x3eb0f5ff00097882 */ /* 0x000fe20000000000 */
[----:B------:R-:W-:Y:S01]  /*0ce0*/  IMAD.MOV.U32 R19, RZ, RZ, 0x3ed0f5d2 ;  /* 0x3ed0f5d2ff137424 */ /* 0x000fe200078e00ff */
[----:B------:R-:W-:Y:S01]  /*0cf0*/  SHF.R.U32.HI R37, RZ, 0x14, R37 ;  /* 0x00000014ff257819 */ /* 0x000fe20000011625 */
[----:B------:R-:W-:Y:S01]  /*0d00*/  UMOV UR10, 0x3b39803f ;  /* 0x3b39803f000a7882 */ /* 0x000fe20000000000 */
[----:B------:R-:W-:-:S03]  /*0d10*/  UMOV UR11, 0x3c7abc9e ;  /* 0x3c7abc9e000b7882 */ /* 0x000fc60000000000 */
[----:B------:R-:W-:-:S10]  /*0d20*/  @!P0 DMUL R14, R14, 1.80143985094819840000e+16 ;  /* 0x435000000e0e8828 */ /* 0x000fd40000000000 */
[----:B------:R-:W-:Y:S01]  /*0d30*/  @!P0 IMAD.MOV.U32 R17, RZ, RZ, R15 ;  /* 0x000000ffff118224 */ /* 0x000fe200078e000f */
[----:B------:R-:W-:Y:S01]  /*0d40*/  @!P0 LEA.HI R37, R15, 0xffffffca, RZ, 0xc ;  /* 0xffffffca0f258811 */ /* 0x000fe200078f60ff */
[----:B------:R-:W-:-:S03]  /*0d50*/  @!P0 IMAD.MOV.U32 R16, RZ, RZ, R14 ;  /* 0x000000ffff108224 */ /* 0x000fc600078e000e */
[----:B------:R-:W-:Y:S01]  /*0d60*/  LOP3.LUT R17, R17, 0x800fffff, RZ, 0xc0, !PT ;  /* 0x800fffff11117812 */ /* 0x000fe200078ec0ff */
[----:B------:R-:W-:Y:S02]  /*0d70*/  IMAD.MOV.U32 R20, RZ, RZ, R16 ;  /* 0x000000ffff147224 */ /* 0x000fe400078e0010 */
[----:B------:R-:W-:Y:S01]  /*0d80*/  IMAD.MOV.U32 R16, RZ, RZ, RZ ;  /* 0x000000ffff107224 */ /* 0x000fe200078e00ff */
[----:B------:R-:W-:Y:S01]  /*0d90*/  LOP3.LUT R21, R17, 0x3ff00000, RZ, 0xfc, !PT ;  /* 0x3ff0000011157812 */ /* 0x000fe200078efcff */
[----:B------:R-:W-:-:S03]  /*0da0*/  VIADD R14, R37, 0xfffffc01 ;  /* 0xfffffc01250e7836 */ /* 0x000fc60000000000 */
[----:B------:R-:W-:-:S13]  /*0db0*/  ISETP.GE.U32.AND P1, PT, R21, 0x3ff6a09f, PT ;  /* 0x3ff6a09f1500780c */ /* 0x000fda0003f26070 */
[----:B------:R-:W-:Y:S01]  /*0dc0*/  @P1 VIADD R17, R21, 0xfff00000 ;  /* 0xfff0000015111836 */ /* 0x000fe20000000000 */
[----:B------:R-:W-:-:S04]  /*0dd0*/  @P1 IADD3 R14, PT, PT, R37, -0x3fe, RZ ;  /* 0xfffffc02250e1810 */ /* 0x000fc80007ffe0ff */
[----:B------:R-:W-:-:S06]  /*0de0*/  @P1 MOV R21, R17 ;  /* 0x0000001100151202 */ /* 0x000fcc0000000f00 */
[C---:B------:R-:W-:Y:S02]  /*0df0*/  DADD R30, R20.reuse, 1 ;  /* 0x3ff00000141e7429 */ /* 0x040fe40000000000 */
[----:B------:R-:W-:-:S04]  /*0e00*/  DADD R20, R20, -1 ;  /* 0xbff0000014147429 */ /* 0x000fc80000000000 */
[----:B------:R-:W0:Y:S02]  /*0e10*/  MUFU.RCP64H R17, R31 ;  /* 0x0000001f00117308 */ /* 0x000e240000001800 */
[----:B0-----:R-:W-:-:S08]  /*0e20*/  DFMA R30, -R30, R16, 1 ;  /* 0x3ff000001e1e742b */ /* 0x001fd00000000110 */
[----:B------:R-:W-:-:S08]  /*0e30*/  DFMA R30, R30, R30, R30 ;  /* 0x0000001e1e1e722b */ /* 0x000fd0000000001e */
[----:B------:R-:W-:-:S08]  /*0e40*/  DFMA R30, R16, R30, R16 ;  /* 0x0000001e101e722b */ /* 0x000fd00000000010 */
[----:B------:R-:W-:-:S08]  /*0e50*/  DMUL R16, R20, R30 ;  /* 0x0000001e14107228 */ /* 0x000fd00000000000 */
[----:B------:R-:W-:-:S08]  /*0e60*/  DFMA R16, R20, R30, R16 ;  /* 0x0000001e1410722b */ /* 0x000fd00000000010 */
[----:B------:R-:W-:Y:S02]  /*0e70*/  DMUL R28, R16, R16 ;  /* 0x00000010101c7228 */ /* 0x000fe40000000000 */
[----:B------:R-:W-:-:S06]  /*0e80*/  DADD R22, R20, -R16 ;  /* 0x0000000014167229 */ /* 0x000fcc0000000810 */
[----:B------:R-:W-:Y:S01]  /*0e90*/  DFMA R18, R28, UR8, R18 ;  /* 0x000000081c127c2b */ /* 0x000fe20008000012 */
[----:B------:R-:W-:Y:S01]  /*0ea0*/  UMOV UR8, 0x75488a3f ;  /* 0x75488a3f00087882 */ /* 0x000fe20000000000 */
[----:B------:R-:W-:Y:S01]  /*0eb0*/  UMOV UR9, 0x3ef3b20a ;  /* 0x3ef3b20a00097882 */ /* 0x000fe20000000000 */
[----:B------:R-:W-:-:S05]  /*0ec0*/  DADD R22, R22, R22 ;  /* 0x0000000016167229 */ /* 0x000fca0000000016 */
[----:B------:R-:W-:Y:S01]  /*0ed0*/  DFMA R26, R28, R18, UR8 ;  /* 0x000000081c1a7e2b */ /* 0x000fe20008000012 */
[----:B------:R-:W-:Y:S01]  /*0ee0*/  UMOV UR8, 0xe4faecd5 ;  /* 0xe4faecd500087882 */ /* 0x000fe20000000000 */
[----:B------:R-:W-:Y:S01]  /*0ef0*/  UMOV UR9, 0x3f1745cd ;  /* 0x3f1745cd00097882 */ /* 0x000fe20000000000 */
[-C--:B------:R-:W-:Y:S02]  /*0f00*/  DFMA R22, R20, -R16.reuse, R22 ;  /* 0x800000101416722b */ /* 0x080fe40000000016 */
[----:B------:R-:W-:-:S03]  /*0f10*/  DMUL R20, R16, R16 ;  /* 0x0000001010147228 */ /* 0x000fc60000000000 */
[----:B------:R-:W-:Y:S01]  /*0f20*/  DFMA R26, R28, R26, UR8 ;  /* 0x000000081c1a7e2b */ /* 0x000fe2000800001a */
[----:B------:R-:W-:Y:S01]  /*0f30*/  UMOV UR8, 0x258a578b ;  /* 0x258a578b00087882 */ /* 0x000fe20000000000 */
[----:B------:R-:W-:Y:S01]  /*0f40*/  UMOV UR9, 0x3f3c71c7 ;  /* 0x3f3c71c700097882 */ /* 0x000fe20000000000 */
[----:B------:R-:W-:-:S05]  /*0f50*/  DMUL R22, R30, R22 ;  /* 0x000000161e167228 */ /* 0x000fca0000000000 */
[----:B------:R-:W-:Y:S01]  /*0f60*/  DFMA R26, R28, R26, UR8 ;  /* 0x000000081c1a7e2b */ /* 0x000fe2000800001a */
[----:B------:R-:W-:Y:S01]  /*0f70*/  UMOV UR8, 0x9242b910 ;  /* 0x9242b91000087882 */ /* 0x000fe20000000000 */
[----:B------:R-:W-:-:S03]  /*0f80*/  UMOV UR9, 0x3f624924 ;  /* 0x3f62492400097882 */ /* 0x000fc60000000000 */
[----:B------:R-:W-:Y:S02]  /*0f90*/  VIADD R33, R23, 0x100000 ;  /* 0x0010000017217836 */ /* 0x000fe40000000000 */
[----:B------:R-:W-:Y:S01]  /*0fa0*/  IMAD.MOV.U32 R32, RZ, RZ, R22 ;  /* 0x000000ffff207224 */ /* 0x000fe200078e0016 */
[----:B------:R-:W-:Y:S01]  /*0fb0*/  DFMA R26, R28, R26, UR8 ;  /* 0x000000081c1a7e2b */ /* 0x000fe2000800001a */
[----:B------:R-:W-:Y:S01]  /*0fc0*/  UMOV UR8, 0x99999dfb ;  /* 0x99999dfb00087882 */ /* 0x000fe20000000000 */
[----:B------:R-:W-:-:S06]  /*0fd0*/  UMOV UR9, 0x3f899999 ;  /* 0x3f89999900097882 */ /* 0x000fcc0000000000 */
[----:B------:R-:W-:Y:S01]  /*0fe0*/  DFMA R26, R28, R26, UR8 ;  /* 0x000000081c1a7e2b */ /* 0x000fe2000800001a */
[----:B------:R-:W-:Y:S01]  /*0ff0*/  UMOV UR8, 0x55555555 ;  /* 0x5555555500087882 */ /* 0x000fe20000000000 */
[----:B------:R-:W-:-:S06]  /*1000*/  UMOV UR9, 0x3fb55555 ;  /* 0x3fb5555500097882 */ /* 0x000fcc0000000000 */
[----:B------:R-:W-:-:S08]  /*1010*/  DFMA R18, R28, R26, UR8 ;  /* 0x000000081c127e2b */ /* 0x000fd0000800001a */
[----:B------:R-:W-:Y:S01]  /*1020*/  DADD R24, -R18, UR8 ;  /* 0x0000000812187e29 */ /* 0x000fe20008000100 */
[----:B------:R-:W-:Y:S01]  /*1030*/  UMOV UR8, 0xb9e7b0 ;  /* 0x00b9e7b000087882 */ /* 0x000fe20000000000 */
[----:B------:R-:W-:-:S06]  /*1040*/  UMOV UR9, 0x3c46a4cb ;  /* 0x3c46a4cb00097882 */ /* 0x000fcc0000000000 */
[----:B------:R-:W-:Y:S02]  /*1050*/  DFMA R28, R28, R26, R24 ;  /* 0x0000001a1c1c722b */ /* 0x000fe40000000018 */
[C---:B------:R-:W-:Y:S02]  /*1060*/  DMUL R24, R16.reuse, R20 ;  /* 0x0000001410187228 */ /* 0x040fe40000000000 */
[----:B------:R-:W-:-:S04]  /*1070*/  DFMA R26, R16, R16, -R20 ;  /* 0x00000010101a722b */ /* 0x000fc80000000814 */
[----:B------:R-:W-:Y:S01]  /*1080*/  DADD R28, R28, -UR8 ;  /* 0x800000081c1c7e29 */ /* 0x000fe20008000000 */
[----:B------:R-:W-:Y:S01]  /*1090*/  UMOV UR8, 0x80000000 ;  /* 0x8000000000087882 */ /* 0x000fe20000000000 */
[C---:B------:R-:W-:Y:S01]  /*10a0*/  DFMA R30, R16.reuse, R20, -R24 ;  /* 0x00000014101e722b */ /* 0x040fe20000000818 */
[----:B------:R-:W-:Y:S01]  /*10b0*/  UMOV UR9, 0x43300000 ;  /* 0x4330000000097882 */ /* 0x000fe20000000000 */
[----:B------:R-:W-:-:S06]  /*10c0*/  DFMA R26, R16, R32, R26 ;  /* 0x00000020101a722b */ /* 0x000fcc000000001a */
[----:B------:R-:W-:Y:S02]  /*10d0*/  DFMA R30, R22, R20, R30 ;  /* 0x00000014161e722b */ /* 0x000fe4000000001e */
[----:B------:R-:W-:-:S06]  /*10e0*/  DADD R20, R18, R28 ;  /* 0x0000000012147229 */ /* 0x000fcc000000001c */
[----:B------:R-:W-:Y:S02]  /*10f0*/  DFMA R30, R16, R26, R30 ;  /* 0x0000001a101e722b */ /* 0x000fe4000000001e */
[----:B------:R-:W-:Y:S02]  /*1100*/  DMUL R26, R20, R24 ;  /* 0x00000018141a7228 */ /* 0x000fe40000000000 */
[----:B------:R-:W-:-:S06]  /*1110*/  DADD R32, R18, -R20 ;  /* 0x0000000012207229 */ /* 0x000fcc0000000814 */
[----:B------:R-:W-:Y:S02]  /*1120*/  DFMA R18, R20, R24, -R26 ;  /* 0x000000181412722b */ /* 0x000fe4000000081a */
[----:B------:R-:W-:-:S06]  /*1130*/  DADD R32, R28, R32 ;  /* 0x000000001c207229 */ /* 0x000fcc0000000020 */
[----:B------:R-:W-:-:S08]  /*1140*/  DFMA R18, R20, R30, R18 ;  /* 0x0000001e1412722b */ /* 0x000fd00000000012 */
[----:B------:R-:W-:-:S08]  /*1150*/  DFMA R24, R32, R24, R18 ;  /* 0x000000182018722b */ /* 0x000fd00000000012 */
[----:B------:R-:W-:-:S08]  /*1160*/  DADD R20, R26, R24 ;  /* 0x000000001a147229 */ /* 0x000fd00000000018 */
[--C-:B------:R-:W-:Y:S02]  /*1170*/  DADD R18, R16, R20.reuse ;  /* 0x0000000010127229 */ /* 0x100fe40000000014 */
[----:B------:R-:W-:-:S06]  /*1180*/  DADD R26, R26, -R20 ;  /* 0x000000001a1a7229 */ /* 0x000fcc0000000814 */
[----:B------:R-:W-:Y:S02]  /*1190*/  DADD R16, R16, -R18 ;  /* 0x0000000010107229 */ /* 0x000fe40000000812 */
[----:B------:R-:W-:-:S06]  /*11a0*/  DADD R26, R24, R26 ;  /* 0x00000000181a7229 */ /* 0x000fcc000000001a */
[----:B------:R-:W-:-:S08]  /*11b0*/  DADD R16, R20, R16 ;  /* 0x0000000014107229 */ /* 0x000fd00000000010 */
[----:B------:R-:W-:-:S08]  /*11c0*/  DADD R16, R26, R16 ;  /* 0x000000001a107229 */ /* 0x000fd00000000010 */
[----:B------:R-:W-:Y:S01]  /*11d0*/  DADD R22, R22, R16 ;  /* 0x0000000016167229 */ /* 0x000fe20000000010 */
[----:B------:R-:W-:Y:S01]  /*11e0*/  LOP3.LUT R16, R14, 0x80000000, RZ, 0x3c, !PT ;  /* 0x800000000e107812 */ /* 0x000fe200078e3cff */
[----:B------:R-:W-:-:S06]  /*11f0*/  IMAD.MOV.U32 R17, RZ, RZ, 0x43300000 ;  /* 0x43300000ff117424 */ /* 0x000fcc00078e00ff */
[----:B------:R-:W-:Y:S02]  /*1200*/  DADD R20, R18, R22 ;  /* 0x0000000012147229 */ /* 0x000fe40000000016 */
[----:B------:R-:W-:Y:S01]  /*1210*/  DADD R16, R16, -UR8 ;  /* 0x8000000810107e29 */ /* 0x000fe20008000000 */
[----:B------:R-:W-:Y:S01]  /*1220*/  UMOV UR8, 0xfefa39ef ;  /* 0xfefa39ef00087882 */ /* 0x000fe20000000000 */
[----:B------:R-:W-:-:S04]  /*1230*/  UMOV UR9, 0x3fe62e42 ;  /* 0x3fe62e4200097882 */ /* 0x000fc80000000000 */
[--C-:B------:R-:W-:Y:S02]  /*1240*/  DADD R24, R18, -R20.reuse ;  /* 0x0000000012187229 */ /* 0x100fe40000000814 */
[----:B------:R-:W-:-:S06]  /*1250*/  DFMA R14, R16, UR8, R20 ;  /* 0x00000008100e7c2b */ /* 0x000fcc0008000014 */
[----:B------:R-:W-:Y:S02]  /*1260*/  DADD R24, R22, R24 ;  /* 0x0000000016187229 */ /* 0x000fe40000000018 */
[----:B------:R-:W-:-:S08]  /*1270*/  DFMA R18, R16, -UR8, R14 ;  /* 0x8000000810127c2b */ /* 0x000fd0000800000e */
[----:B------:R-:W-:-:S08]  /*1280*/  DADD R18, -R20, R18 ;  /* 0x0000000014127229 */ /* 0x000fd00000000112 */
[----:B------:R-:W-:-:S08]  /*1290*/  DADD R18, R24, -R18 ;  /* 0x0000000018127229 */ /* 0x000fd00000000812 */
[----:B------:R-:W-:-:S08]  /*12a0*/  DFMA R18, R16, UR10, R18 ;  /* 0x0000000a10127c2b */ /* 0x000fd00008000012 */
[----:B------:R-:W-:-:S08]  /*12b0*/  DADD R16, R14, R18 ;  /* 0x000000000e107229 */ /* 0x000fd00000000012 */
[----:B------:R-:W-:Y:S02]  /*12c0*/  DADD R14, R14, -R16 ;  /* 0x000000000e0e7229 */ /* 0x000fe40000000810 */
[----:B------:R-:W-:-:S06]  /*12d0*/  DMUL R24, R16, 2 ;  /* 0x4000000010187828 */ /* 0x000fcc0000000000 */
[----:B------:R-:W-:Y:S02]  /*12e0*/  DADD R14, R18, R14 ;  /* 0x00000000120e7229 */ /* 0x000fe4000000000e */
[----:B------:R-:W-:-:S08]  /*12f0*/  DFMA R22, R16, 2, -R24 ;  /* 0x400000001016782b */ /* 0x000fd00000000818 */
[----:B------:R-:W-:Y:S01]  /*1300*/  DFMA R22, R14, 2, R22 ;  /* 0x400000000e16782b */ /* 0x000fe20000000016 */
[----:B------:R-:W-:Y:S02]  /*1310*/  IMAD.MOV.U32 R14, RZ, RZ, 0x652b82fe ;  /* 0x652b82feff0e7424 */ /* 0x000fe400078e00ff */
[----:B------:R-:W-:-:S05]  /*1320*/  IMAD.MOV.U32 R15, RZ, RZ, 0x3ff71547 ;  /* 0x3ff71547ff0f7424 */ /* 0x000fca00078e00ff */
[----:B------:R-:W-:-:S08]  /*1330*/  DADD R16, R24, R22 ;  /* 0x0000000018107229 */ /* 0x000fd00000000016 */
[----:B------:R-:W-:Y:S02]  /*1340*/  DFMA R14, R16, R14, 6.75539944105574400000e+15 ;  /* 0x43380000100e742b */ /* 0x000fe4000000000e */
[----:B------:R-:W-:Y:S01]  /*1350*/  FSETP.GEU.AND P0, PT, |R17|, 4.1917929649353027344, PT ;  /* 0x4086232b1100780b */ /* 0x000fe20003f0e200 */
[----:B------:R-:W-:-:S05]  /*1360*/  DADD R24, R24, -R16 ;  /* 0x0000000018187229 */ /* 0x000fca0000000810 */
[----:B------:R-:W-:-:S03]  /*1370*/  DADD R18, R14, -6.75539944105574400000e+15 ;  /* 0xc33800000e127429 */ /* 0x000fc60000000000 */
[----:B------:R-:W-:-:S05]  /*1380*/  DADD R22, R22, R24 ;  /* 0x0000000016167229 */ /* 0x000fca0000000018 */
[----:B------:R-:W-:Y:S01]  /*1390*/  DFMA R20, R18, -UR8, R16 ;  /* 0x8000000812147c2b */ /* 0x000fe20008000010 */
[----:B------:R-:W-:Y:S01]  /*13a0*/  UMOV UR8, 0x3b39803f ;  /* 0x3b39803f00087882 */ /* 0x000fe20000000000 */
[----:B------:R-:W-:-:S06]  /*13b0*/  UMOV UR9, 0x3c7abc9e ;  /* 0x3c7abc9e00097882 */ /* 0x000fcc0000000000 */
[----:B------:R-:W-:Y:S01]  /*13c0*/  DFMA R20, R18, -UR8, R20 ;  /* 0x8000000812147c2b */ /* 0x000fe20008000014 */
[----:B------:R-:W-:Y:S01]  /*13d0*/  UMOV UR8, 0x69ce2bdf ;  /* 0x69ce2bdf00087882 */ /* 0x000fe20000000000 */
[----:B------:R-:W-:Y:S01]  /*13e0*/  IMAD.MOV.U32 R18, RZ, RZ, -0x35dec16 ;  /* 0xfca213eaff127424 */ /* 0x000fe200078e00ff */
[----:B------:R-:W-:Y:S01]  /*13f0*/  UMOV UR9, 0x3e5ade15 ;  /* 0x3e5ade1500097882 */ /* 0x000fe20000000000 */
[----:B------:R-:W-:-:S06]  /*1400*/  IMAD.MOV.U32 R19, RZ, RZ, 0x3e928af3 ;  /* 0x3e928af3ff137424 */ /* 0x000fcc00078e00ff */
[----:B------:R-:W-:Y:S01]  /*1410*/  DFMA R18, R20, UR8, R18 ;  /* 0x0000000814127c2b */ /* 0x000fe20008000012 */
[----:B------:R-:W-:Y:S01]  /*1420*/  UMOV UR8, 0x62401315 ;  /* 0x6240131500087882 */ /* 0x000fe20000000000 */
[----:B------:R-:W-:-:S06]  /*1430*/  UMOV UR9, 0x3ec71dee ;  /* 0x3ec71dee00097882 */ /* 0x000fcc0000000000 */
[----:B------:R-:W-:Y:S01]  /*1440*/  DFMA R18, R20, R18, UR8 ;  /* 0x0000000814127e2b */ /* 0x000fe20008000012 */
        /* <DEDUP_REMOVED lines=20> */
[----:B------:R-:W-:-:S08]  /*1590*/  DFMA R18, R20, R18, UR8 ;  /* 0x0000000814127e2b */ /* 0x000fd00008000012 */
[----:B------:R-:W-:-:S08]  /*15a0*/  DFMA R18, R20, R18, 1 ;  /* 0x3ff000001412742b */ /* 0x000fd00000000012 */
[----:B------:R-:W-:-:S10]  /*15b0*/  DFMA R18, R20, R18, 1 ;  /* 0x3ff000001412742b */ /* 0x000fd40000000012 */
[----:B------:R-:W-:Y:S01]  /*15c0*/  IMAD R21, R14, 0x100000, R19 ;  /* 0x001000000e157824 */ /* 0x000fe200078e0213 */
[----:B------:R-:W-:Y:S01]  /*15d0*/  MOV R20, R18 ;  /* 0x0000001200147202 */ /* 0x000fe20000000f00 */
[----:B------:R-:W-:Y:S06]  /*15e0*/  @!P0 BRA `(.L_x_21) ;  /* 0x0000000000308947 */ /* 0x000fec0003800000 */
[----:B------:R-:W-:Y:S01]  /*15f0*/  FSETP.GEU.AND P1, PT, |R17|, 4.2275390625, PT ;  /* 0x408748001100780b */ /* 0x000fe20003f2e200 */
[C---:B------:R-:W-:Y:S02]  /*1600*/  DADD R20, R16.reuse, +INF ;  /* 0x7ff0000010147429 */ /* 0x040fe40000000000 */
[----:B------:R-:W-:-:S08]  /*1610*/  DSETP.GEU.AND P0, PT, R16, RZ, PT ;  /* 0x000000ff1000722a */ /* 0x000fd00003f0e000 */
[----:B------:R-:W-:Y:S02]  /*1620*/  FSEL R20, R20, RZ, P0 ;  /* 0x000000ff14147208 */ /* 0x000fe40000000000 */
[----:B------:R-:W-:Y:S02]  /*1630*/  @!P1 LEA.HI R15, R14, R14, RZ, 0x1 ;  /* 0x0000000e0e0f9211 */ /* 0x000fe400078f08ff */
[----:B------:R-:W-:Y:S02]  /*1640*/  FSEL R21, R21, RZ, P0 ;  /* 0x000000ff15157208 */ /* 0x000fe40000000000 */
[----:B------:R-:W-:-:S05]  /*1650*/  @!P1 SHF.R.S32.HI R15, RZ, 0x1, R15 ;  /* 0x00000001ff0f9819 */ /* 0x000fca000001140f */
[----:B------:R-:W-:Y:S02]  /*1660*/  @!P1 IMAD.IADD R14, R14, 0x1, -R15 ;  /* 0x000000010e0e9824 */ /* 0x000fe400078e0a0f */
[----:B------:R-:W-:-:S03]  /*1670*/  @!P1 IMAD R19, R15, 0x100000, R19 ;  /* 0x001000000f139824 */ /* 0x000fc600078e0213 */
[----:B------:R-:W-:Y:S01]  /*1680*/  @!P1 LEA R15, R14, 0x3ff00000, 0x14 ;  /* 0x3ff000000e0f9811 */ /* 0x000fe200078ea0ff */
[----:B------:R-:W-:-:S06]  /*1690*/  @!P1 IMAD.MOV.U32 R14, RZ, RZ, RZ ;  /* 0x000000ffff0e9224 */ /* 0x000fcc00078e00ff */
[----:B------:R-:W-:-:S11]  /*16a0*/  @!P1 DMUL R20, R18, R14 ;  /* 0x0000000e12149228 */ /* 0x000fd60000000000 */
.L_x_21:
[----:B------:R-:W-:Y:S01]  /*16b0*/  DFMA R22, R22, R20, R20 ;  /* 0x000000141616722b */ /* 0x000fe20000000014 */
[----:B------:R-:W-:Y:S01]  /*16c0*/  IMAD.MOV.U32 R14, RZ, RZ, R0 ;  /* 0x000000ffff0e7224 */ /* 0x000fe200078e0000 */
[----:B------:R-:W-:Y:S01]  /*16d0*/  DSETP.NEU.AND P0, PT, |R20|, +INF , PT ;  /* 0x7ff000001400742a */ /* 0x000fe20003f0d200 */
[----:B------:R-:W-:-:S07]  /*16e0*/  IMAD.MOV.U32 R15, RZ, RZ, 0x0 ;  /* 0x00000000ff0f7424 */ /* 0x000fce00078e00ff */
[----:B------:R-:W-:Y:S02]  /*16f0*/  FSEL R16, R20, R22, !P0 ;  /* 0x0000001614107208 */ /* 0x000fe40004000000 */
[----:B------:R-:W-:Y:S01]  /*1700*/  FSEL R20, R21, R23, !P0 ;  /* 0x0000001715147208 */ /* 0x000fe20004000000 */
[----:B------:R-:W-:Y:S06]  /*1710*/  RET.REL.NODEC R14 `(_Z22distance_matrix_kernelPfS_) ;  /* 0xffffffe80e387950 */ /* 0x000fec0003c3ffff */
.L_x_22:
[----:B------:R-:W-:-:S00]  /*1720*/  BRA `(.L_x_22) ;  /* 0xfffffffc00fc7947 */ /* 0x000fc0000383ffff */
[----:B------:R-:W-:-:S00]  /*1730*/  NOP ;  /* 0x0000000000007918 */ /* 0x000fc00000000000 */
        /* <DEDUP_REMOVED lines=12> */
.L_x_24:


//--------------------- .nv.shared.reserved.0     --------------------------
	.section	.nv.shared.reserved.0,"aw",@nobits
	.weak		__nv_reservedSMEM_offset_0_alias
	.size		__nv_reservedSMEM_offset_0_alias, 0, 64
	.other		__nv_reservedSMEM_offset_0_alias,@"STO_CUDA_RESERVED_SHARED STV_DEFAULT"
__nv_reservedSMEM_offset_0_alias:
	.zero		0
	.zero		64


//--------------------- .nv.constant0._Z22distance_matrix_kernelPfS_ --------------------------
	.section	.nv.constant0._Z22distance_matrix_kernelPfS_,"a",@progbits
	.sectionflags	@""
	.align	4
.nv.constant0._Z22distance_matrix_kernelPfS_:
	.zero		912


//--------------------- SYMBOLS --------------------------

	.type		.nv.reservedSmem.offset0,@object
	.size		.nv.reservedSmem.offset0,0x4
